	.headerflags	@"EF_CUDA_TEXMODE_UNIFIED EF_CUDA_64BIT_ADDRESS EF_CUDA_ACCELERATORS EF_CUDA_SM90 EF_CUDA_VIRTUAL_SM(EF_CUDA_SM90)"
	.elftype	@"ET_EXEC"


//--------------------- .nv.info                  --------------------------
	.section	.nv.info,"",@"SHT_CUDA_INFO"
	.align	4


	//----- nvinfo : EIATTR_REGCOUNT
	.align		4
        /*0000*/ 	.byte	0x04, 0x2f
        /*0002*/ 	.short	(.L_3 - .L_2)
	.align		4
.L_2:
        /*0004*/ 	.word	index@(triton_poi_fused__native_batch_norm_legit_no_training_relu_21)
        /*0008*/ 	.word	0x00000014


	//----- nvinfo : EIATTR_MIN_STACK_SIZE
	.align		4
.L_3:
        /*000c*/ 	.byte	0x04, 0x12
        /*000e*/ 	.short	(.L_5 - .L_4)
	.align		4
.L_4:
        /*0010*/ 	.word	index@(triton_poi_fused__native_batch_norm_legit_no_training_relu_21)
        /*0014*/ 	.word	0x00000000


	//----- nvinfo : EIATTR_FRAME_SIZE
	.align		4
.L_5:
        /*0018*/ 	.byte	0x04, 0x11
        /*001a*/ 	.short	(.L_7 - .L_6)
	.align		4
.L_6:
        /*001c*/ 	.word	index@(triton_poi_fused__native_batch_norm_legit_no_training_relu_21)
        /*0020*/ 	.word	0x00000000


	//----- nvinfo : EIATTR_MIN_STACK_SIZE
	.align		4
.L_7:
        /*0024*/ 	.byte	0x04, 0x12
        /*0026*/ 	.short	(.L_9 - .L_8)
	.align		4
.L_8:
        /*0028*/ 	.word	index@(triton_poi_fused__native_batch_norm_legit_no_training_relu_21)
        /*002c*/ 	.word	0x00000000
.L_9:


//--------------------- .nv.info.triton_poi_fused__native_batch_norm_legit_no_training_relu_21 --------------------------
	.section	.nv.info.triton_poi_fused__native_batch_norm_legit_no_training_relu_21,"",@"SHT_CUDA_INFO"
	.sectionflags	@""
	.align	4


	//----- nvinfo : EIATTR_CUDA_API_VERSION
	.align		4
        /*0000*/ 	.byte	0x04, 0x37
        /*0002*/ 	.short	(.L_11 - .L_10)
.L_10:
        /*0004*/ 	.word	0x0000007c


	//----- nvinfo : EIATTR_KPARAM_INFO
	.align		4
.L_11:
        /*0008*/ 	.byte	0x04, 0x17
        /*000a*/ 	.short	(.L_13 - .L_12)
.L_12:
        /*000c*/ 	.word	0x00000000
        /*0010*/ 	.short	0x0006
        /*0012*/ 	.short	0x0030
        /*0014*/ 	.byte	0x00, 0xf0, 0x11, 0x00


	//----- nvinfo : EIATTR_KPARAM_INFO
	.align		4
.L_13:
        /*0018*/ 	.byte	0x04, 0x17
        /*001a*/ 	.short	(.L_15 - .L_14)
.L_14:
        /*001c*/ 	.word	0x00000000
        /*0020*/ 	.short	0x0005
        /*0022*/ 	.short	0x0028
        /*0024*/ 	.byte	0x00, 0xf4, 0x21, 0x00


	//----- nvinfo : EIATTR_KPARAM_INFO
	.align		4
.L_15:
        /*0028*/ 	.byte	0x04, 0x17
        /*002a*/ 	.short	(.L_17 - .L_16)
.L_16:
        /*002c*/ 	.word	0x00000000
        /*0030*/ 	.short	0x0004
        /*0032*/ 	.short	0x0020
        /*0034*/ 	.byte	0x00, 0xf4, 0x21, 0x00


	//----- nvinfo : EIATTR_KPARAM_INFO
	.align		4
.L_17:
        /*0038*/ 	.byte	0x04, 0x17
        /*003a*/ 	.short	(.L_19 - .L_18)
.L_18:
        /*003c*/ 	.word	0x00000000
        /*0040*/ 	.short	0x0003
        /*0042*/ 	.short	0x0018
        /*0044*/ 	.byte	0x00, 0xf4, 0x21, 0x00


	//----- nvinfo : EIATTR_KPARAM_INFO
	.align		4
.L_19:
        /*0048*/ 	.byte	0x04, 0x17
        /*004a*/ 	.short	(.L_21 - .L_20)
.L_20:
        /*004c*/ 	.word	0x00000000
        /*0050*/ 	.short	0x0002
        /*0052*/ 	.short	0x0010
        /*0054*/ 	.byte	0x00, 0xf4, 0x21, 0x00


	//----- nvinfo : EIATTR_KPARAM_INFO
	.align		4
.L_21:
        /*0058*/ 	.byte	0x04, 0x17
        /*005a*/ 	.short	(.L_23 - .L_22)
.L_22:
        /*005c*/ 	.word	0x00000000
        /*0060*/ 	.short	0x0001
        /*0062*/ 	.short	0x0008
        /*0064*/ 	.byte	0x00, 0xf4, 0x21, 0x00


	//----- nvinfo : EIATTR_KPARAM_INFO
	.align		4
.L_23:
        /*0068*/ 	.byte	0x04, 0x17
        /*006a*/ 	.short	(.L_25 - .L_24)
.L_24:
        /*006c*/ 	.word	0x00000000
        /*0070*/ 	.short	0x0000
        /*0072*/ 	.short	0x0000
        /*0074*/ 	.byte	0x00, 0xf4, 0x21, 0x00


	//----- nvinfo : EIATTR_SPARSE_MMA_MASK
	.align		4
.L_25:
        /*0078*/ 	.byte	0x03, 0x50
        /*007a*/ 	.short	0x0000


	//----- nvinfo : EIATTR_MAXREG_COUNT
	.align		4
        /*007c*/ 	.byte	0x03, 0x1b
        /*007e*/ 	.short	0x00ff


	//----- nvinfo : EIATTR_EXIT_INSTR_OFFSETS
	.align		4
        /*0080*/ 	.byte	0x04, 0x1c
        /*0082*/ 	.short	(.L_27 - .L_26)


	//   ....[0]....
.L_26:
        /*0084*/ 	.word	0x00000300


	//   ....[1]....
        /*0088*/ 	.word	0x00000320


	//----- nvinfo : EIATTR_REQNTID
	.align		4
.L_27:
        /*008c*/ 	.byte	0x04, 0x10
        /*008e*/ 	.short	(.L_29 - .L_28)
.L_28:
        /*0090*/ 	.word	0x00000080
        /*0094*/ 	.word	0x00000001
        /*0098*/ 	.word	0x00000001


	//----- nvinfo : EIATTR_CBANK_PARAM_SIZE
	.align		4
.L_29:
        /*009c*/ 	.byte	0x03, 0x19
        /*009e*/ 	.short	0x0034


	//----- nvinfo : EIATTR_PARAM_CBANK
	.align		4
        /*00a0*/ 	.byte	0x04, 0x0a
        /*00a2*/ 	.short	(.L_31 - .L_30)
	.align		4
.L_30:
        /*00a4*/ 	.word	index@(.nv.constant0.triton_poi_fused__native_batch_norm_legit_no_training_relu_21)
        /*00a8*/ 	.short	0x0210
        /*00aa*/ 	.short	0x0034


	//----- nvinfo : EIATTR_SW_WAR
	.align		4
.L_31:
        /*00ac*/ 	.byte	0x04, 0x36
        /*00ae*/ 	.short	(.L_33 - .L_32)
.L_32:
        /*00b0*/ 	.word	0x00000008
.L_33:


//--------------------- .nv.callgraph             --------------------------
	.section	.nv.callgraph,"",@"SHT_CUDA_CALLGRAPH"
	.align	4
	.sectionentsize	8
	.align		4
        /*0000*/ 	.word	0x00000000
	.align		4
        /*0004*/ 	.word	0xffffffff
	.align		4
        /*0008*/ 	.word	0x00000000
	.align		4
        /*000c*/ 	.word	0xfffffffe
	.align		4
        /*0010*/ 	.word	0x00000000
	.align		4
        /*0014*/ 	.word	0xfffffffd
	.align		4
        /*0018*/ 	.word	0x00000000
	.align		4
        /*001c*/ 	.word	0xfffffffc


//--------------------- .nv.constant4             --------------------------
	.section	.nv.constant4,"a",@progbits
	.align	8
	.align		8
.nv.constant4:
        /*0000*/ 	.dword	_$_str
	.align		8
        /*0008*/ 	.dword	_$_str_$_2


//--------------------- .text.triton_poi_fused__native_batch_norm_legit_no_training_relu_21 --------------------------
	.section	.text.triton_poi_fused__native_batch_norm_legit_no_training_relu_21,"ax",@progbits
	.align	128
        .global         triton_poi_fused__native_batch_norm_legit_no_training_relu_21
        .type           triton_poi_fused__native_batch_norm_legit_no_training_relu_21,@function
        .size           triton_poi_fused__native_batch_norm_legit_no_training_relu_21,(.L_x_1 - triton_poi_fused__native_batch_norm_legit_no_training_relu_21)
        .other          triton_poi_fused__native_batch_norm_legit_no_training_relu_21,@"STO_CUDA_ENTRY STV_DEFAULT"
triton_poi_fused__native_batch_norm_legit_no_training_relu_21:
.text.triton_poi_fused__native_batch_norm_legit_no_training_relu_21:
[----:B------:R-:W0:Y:S01]  /*0000*/  LDC R1, c[0x0][0x28] ;  /* 0x00000a00ff017b82 */ /* 0x000e220000000800 */
[----:B------:R-:W1:Y:S07]  /*0010*/  S2R R2, SR_TID.X ;  /* 0x0000000000027919 */ /* 0x000e6e0000002100 */
[----:B------:R-:W2:Y:S01]  /*0020*/  LDC.64 R10, c[0x0][0x220] ;  /* 0x00008800ff0a7b82 */ /* 0x000ea20000000a00 */
[----:B------:R-:W-:Y:S01]  /*0030*/  ULDC.64 UR4, c[0x0][0x208] ;  /* 0x0000820000047ab9 */ /* 0x000fe20000000a00 */
[----:B------:R-:W3:Y:S06]  /*0040*/  S2R R3, SR_CTAID.X ;  /* 0x0000000000037919 */ /* 0x000eec0000002500 */
[----:B------:R-:W4:Y:S08]  /*0050*/  LDC.64 R6, c[0x0][0x210] ;  /* 0x00008400ff067b82 */ /* 0x000f300000000a00 */
[----:B------:R-:W5:Y:S08]  /*0060*/  LDC.64 R8, c[0x0][0x218] ;  /* 0x00008600ff087b82 */ /* 0x000f700000000a00 */
[----:B------:R-:W4:Y:S01]  /*0070*/  LDC.64 R12, c[0x0][0x228] ;  /* 0x00008a00ff0c7b82 */ /* 0x000f220000000a00 */
[----:B-1----:R-:W-:-:S07]  /*0080*/  LOP3.LUT R2, R2, 0x7f, RZ, 0xc0, !PT ;  /* 0x0000007f02027812 */ /* 0x002fce00078ec0ff */
[----:B------:R-:W1:Y:S01]  /*0090*/  LDC.64 R14, c[0x0][0x230] ;  /* 0x00008c00ff0e7b82 */ /* 0x000e620000000a00 */
[----:B---3--:R-:W-:Y:S01]  /*00a0*/  LEA R3, R3, R2, 0x7 ;  /* 0x0000000203037211 */ /* 0x008fe200078e38ff */
[----:B------:R-:W-:-:S03]  /*00b0*/  HFMA2.MMA R2, -RZ, RZ, 0, 0 ;  /* 0x00000000ff027435 */ /* 0x000fc600000001ff */
[----:B------:R-:W-:-:S07]  /*00c0*/  ISETP.GE.AND P0, PT, R3, 0x2d80, PT ;  /* 0x00002d800300780c */ /* 0x000fce0003f06270 */
[----:B------:R-:W-:-:S05]  /*00d0*/  IMAD.HI R0, R3, -0x4bf4bf4b, R2 ;  /* 0xb40b40b503007827 */ /* 0x000fca00078e0202 */
[----:B------:R-:W-:-:S04]  /*00e0*/  SHF.R.U32.HI R5, RZ, 0x1f, R0 ;  /* 0x0000001fff057819 */ /* 0x000fc80000011600 */
[----:B------:R-:W-:-:S05]  /*00f0*/  LEA.HI.SX32 R5, R0, R5, 0x17 ;  /* 0x0000000500057211 */ /* 0x000fca00078fbaff */
[----:B------:R-:W-:-:S04]  /*0100*/  IMAD R17, R5, -0x2d8, R3 ;  /* 0xfffffd2805117824 */ /* 0x000fc800078e0203 */
[----:B--2---:R-:W-:-:S05]  /*0110*/  IMAD.WIDE R10, R17, 0x4, R10 ;  /* 0x00000004110a7825 */ /* 0x004fca00078e020a */
[----:B------:R2:W3:Y:S01]  /*0120*/  @!P0 LDG.E.EL R2, desc[UR4][R10.64] ;  /* 0x000000040a028981 */ /* 0x0004e2000c2e1900 */
[----:B------:R-:W-:Y:S02]  /*0130*/  CS2R R4, SRZ ;  /* 0x0000000000047805 */ /* 0x000fe4000001ff00 */
[----:B------:R-:W-:Y:S01]  /*0140*/  MOV R0, RZ ;  /* 0x000000ff00007202 */ /* 0x000fe20000000f00 */
[----:B----4-:R-:W-:-:S04]  /*0150*/  IMAD.WIDE R6, R3, 0x4, R6 ;  /* 0x0000000403067825 */ /* 0x010fc800078e0206 */
[C---:B-----5:R-:W-:Y:S01]  /*0160*/  IMAD.WIDE R8, R17.reuse, 0x4, R8 ;  /* 0x0000000411087825 */ /* 0x060fe200078e0208 */
[----:B------:R4:W5:Y:S03]  /*0170*/  @!P0 LDG.E R5, desc[UR4][R6.64] ;  /* 0x0000000406058981 */ /* 0x000966000c1e1900 */
[C---:B0-2---:R-:W-:Y:S01]  /*0180*/  IMAD.WIDE R10, R17.reuse, 0x4, R12 ;  /* 0x00000004110a7825 */ /* 0x045fe200078e020c */
[----:B------:R0:W5:Y:S03]  /*0190*/  @!P0 LDG.E.EL R0, desc[UR4][R8.64] ;  /* 0x0000000408008981 */ /* 0x000166000c2e1900 */
[----:B-1----:R-:W-:Y:S01]  /*01a0*/  IMAD.WIDE R12, R17, 0x4, R14 ;  /* 0x00000004110c7825 */ /* 0x002fe200078e020e */
[----:B------:R-:W-:Y:S01]  /*01b0*/  HFMA2.MMA R15, -RZ, RZ, 0, 0 ;  /* 0x00000000ff0f7435 */ /* 0x000fe200000001ff */
[----:B------:R-:W2:Y:S01]  /*01c0*/  @!P0 LDG.E.EL R4, desc[UR4][R10.64] ;  /* 0x000000040a048981 */ /* 0x000ea2000c2e1900 */
[----:B----4-:R-:W1:Y:S08]  /*01d0*/  LDC.64 R6, c[0x0][0x238] ;  /* 0x00008e00ff067b82 */ /* 0x010e700000000a00 */
[----:B------:R-:W2:Y:S01]  /*01e0*/  @!P0 LDG.E.EL R15, desc[UR4][R12.64] ;  /* 0x000000040c0f8981 */ /* 0x000ea2000c2e1900 */
[----:B0-----:R-:W-:Y:S01]  /*01f0*/  MOV R9, 0x3e800000 ;  /* 0x3e80000000097802 */ /* 0x001fe20000000f00 */
[----:B---3--:R-:W-:-:S04]  /*0200*/  FADD R2, R2, 9.9999997473787516356e-06 ;  /* 0x3727c5ac02027421 */ /* 0x008fc80000000000 */
[----:B------:R1:W0:Y:S01]  /*0210*/  MUFU.SQRT R14, R2 ;  /* 0x00000002000e7308 */ /* 0x0002220000002000 */
[----:B-----5:R-:W-:Y:S01]  /*0220*/  FADD R0, -R0, R5 ;  /* 0x0000000500007221 */ /* 0x020fe20000000100 */
[----:B-1----:R-:W-:Y:S01]  /*0230*/  IMAD.WIDE R2, R3, 0x4, R6 ;  /* 0x0000000403027825 */ /* 0x002fe200078e0206 */
[C---:B0-----:R-:W-:Y:S02]  /*0240*/  FSETP.GT.AND P1, PT, R14.reuse, 8.50705917302346158658e+37, PT ;  /* 0x7e8000000e00780b */ /* 0x041fe40003f24000 */
[----:B------:R-:W-:Y:S02]  /*0250*/  FSETP.GEU.AND P2, PT, R14, 1.175494350822287508e-38, PT ;  /* 0x008000000e00780b */ /* 0x000fe40003f4e000 */
[----:B------:R-:W-:-:S09]  /*0260*/  FSEL R9, R9, 1, P1 ;  /* 0x3f80000009097808 */ /* 0x000fd20000800000 */
[----:B------:R-:W-:Y:S02]  /*0270*/  @P1 FMUL R14, R14, 0.25 ;  /* 0x3e8000000e0e1820 */ /* 0x000fe40000400000 */
[----:B------:R-:W-:Y:S02]  /*0280*/  @!P2 FMUL R9, R9, 16777216 ;  /* 0x4b8000000909a820 */ /* 0x000fe40000400000 */
[----:B------:R-:W-:-:S06]  /*0290*/  @!P2 FMUL R14, R14, 16777216 ;  /* 0x4b8000000e0ea820 */ /* 0x000fcc0000400000 */
[----:B------:R-:W0:Y:S02]  /*02a0*/  MUFU.RCP R14, R14 ;  /* 0x0000000e000e7308 */ /* 0x000e240000001000 */
[----:B0-----:R-:W-:-:S04]  /*02b0*/  FMUL R9, R14, R9 ;  /* 0x000000090e097220 */ /* 0x001fc80000400000 */
[----:B------:R-:W-:-:S04]  /*02c0*/  FMUL R0, R0, R9 ;  /* 0x0000000900007220 */ /* 0x000fc80000400000 */
[----:B--2---:R-:W-:-:S05]  /*02d0*/  FFMA R0, R0, R4, R15 ;  /* 0x0000000400007223 */ /* 0x004fca000000000f */
[----:B------:R-:W-:-:S04]  /*02e0*/  FSETP.GEU.AND P1, PT, R0, RZ, PT ;  /* 0x000000ff0000720b */ /* 0x000fc80003f2e000 */
[----:B------:R-:W-:Y:S01]  /*02f0*/  FSEL R5, R0, RZ, P1 ;  /* 0x000000ff00057208 */ /* 0x000fe20000800000 */
[----:B------:R-:W-:Y:S08]  /*0300*/  @P0 EXIT ;  /* 0x000000000000094d */ /* 0x000ff00003800000 */
[----:B------:R-:W-:Y:S01]  /*0310*/  STG.E desc[UR4][R2.64], R5 ;  /* 0x0000000502007986 */ /* 0x000fe2000c101904 */
[----:B------:R-:W-:Y:S05]  /*0320*/  EXIT ;  /* 0x000000000000794d */ /* 0x000fea0003800000 */
.L_x_0:
[----:B------:R-:W-:-:S00]  /*0330*/  BRA `(.L_x_0) ;  /* 0xfffffffc00fc7947 */ /* 0x000fc0000383ffff */
[----:B------:R-:W-:-:S00]  /*0340*/  NOP ;  /* 0x0000000000007918 */ /* 0x000fc00000000000 */
        /* <DEDUP_REMOVED lines=11> */
.L_x_1:


//--------------------- .nv.global.init           --------------------------
	.section	.nv.global.init,"aw",@progbits
.nv.global.init:
	.type		_$_str,@object
	.size		_$_str,(_$_str_$_2 - _$_str)
_$_str:
        /*0000*/ 	.byte	0x5f, 0x5f, 0x43, 0x55, 0x44, 0x41, 0x5f, 0x46, 0x54, 0x5a, 0x00
	.type		_$_str_$_2,@object
	.size		_$_str_$_2,(.L_1 - _$_str_$_2)
_$_str_$_2:
        /*000b*/ 	.byte	0x5f, 0x5f, 0x43, 0x55, 0x44, 0x41, 0x5f, 0x50, 0x52, 0x45, 0x43, 0x5f, 0x53, 0x51, 0x52, 0x54
        /*001b*/ 	.byte	0x00
.L_1:


//--------------------- .nv.constant0.triton_poi_fused__native_batch_norm_legit_no_training_relu_21 --------------------------
	.section	.nv.constant0.triton_poi_fused__native_batch_norm_legit_no_training_relu_21,"a",@progbits
	.sectionflags	@""
	.align	4
.nv.constant0.triton_poi_fused__native_batch_norm_legit_no_training_relu_21:
	.zero		580
